//
// Generated by NVIDIA NVVM Compiler
//
// Compiler Build ID: CL-36424714
// Cuda compilation tools, release 13.0, V13.0.88
// Based on NVVM 20.0.0
//

.version 9.0
.target sm_100
.address_size 64

	// .globl	_Z12hello_kernelv
.extern .func  (.param .b32 func_retval0) vprintf
(
	.param .b64 vprintf_param_0,
	.param .b64 vprintf_param_1
)
;
.global .align 1 .b8 $str[21] = {72, 101, 108, 108, 111, 32, 102, 114, 111, 109, 32, 71, 80, 85, 33, 32, 37, 100, 32, 10};
.global .align 1 .b8 $str$1[53] = {104, 101, 108, 108, 111, 32, 102, 114, 111, 109, 32, 98, 108, 111, 99, 107, 32, 37, 100, 32, 116, 104, 114, 101, 97, 100, 32, 37, 100, 32, 97, 110, 100, 32, 103, 108, 111, 98, 97, 108, 32, 97, 100, 100, 114, 101, 115, 115, 32, 37, 100, 10};
.global .align 1 .b8 $str$2[25] = {104, 101, 108, 108, 111, 32, 119, 97, 114, 112, 32, 116, 104, 105, 110, 103, 121, 32, 37, 100, 32, 37, 100, 10};
.global .align 1 .b8 $str$3[13] = {37, 100, 32, 102, 114, 111, 109, 32, 71, 80, 85, 10};

.visible .entry _Z12hello_kernelv()
{
	.local .align 8 .b8 	__local_depot0[16];
	.reg .b64 	%SP;
	.reg .b64 	%SPL;
	.reg .b32 	%r<9>;
	.reg .b64 	%rd<7>;

	mov.u64 	%SPL, __local_depot0;
	cvta.local.u64 	%SP, %SPL;
	add.u64 	%rd1, %SP, 0;
	add.u64 	%rd2, %SPL, 0;
	mov.u32 	%r1, %tid.x;
	st.local.u32 	[%rd2], %r1;
	mov.u64 	%rd3, $str;
	cvta.global.u64 	%rd4, %rd3;
	{ // callseq 0, 0
	.param .b64 param0;
	st.param.b64 	[param0], %rd4;
	.param .b64 param1;
	st.param.b64 	[param1], %rd1;
	.param .b32 retval0;
	call.uni (retval0), 
	vprintf, 
	(
	param0, 
	param1
	);
	ld.param.b32 	%r2, [retval0];
	} // callseq 0
	mov.u32 	%r4, %ctaid.x;
	mov.u32 	%r5, %ntid.x;
	mad.lo.s32 	%r6, %r5, %r4, %r1;
	st.local.v2.u32 	[%rd2], {%r4, %r1};
	st.local.u32 	[%rd2+8], %r6;
	mov.u64 	%rd5, $str$1;
	cvta.global.u64 	%rd6, %rd5;
	{ // callseq 1, 0
	.param .b64 param0;
	st.param.b64 	[param0], %rd6;
	.param .b64 param1;
	st.param.b64 	[param1], %rd1;
	.param .b32 retval0;
	call.uni (retval0), 
	vprintf, 
	(
	param0, 
	param1
	);
	ld.param.b32 	%r7, [retval0];
	} // callseq 1
	ret;

}
	// .globl	_Z10warp_hellov
.visible .entry _Z10warp_hellov()
{
	.local .align 8 .b8 	__local_depot1[8];
	.reg .b64 	%SP;
	.reg .b64 	%SPL;
	.reg .b32 	%r<5>;
	.reg .b64 	%rd<5>;

	mov.u64 	%SPL, __local_depot1;
	cvta.local.u64 	%SP, %SPL;
	add.u64 	%rd1, %SP, 0;
	add.u64 	%rd2, %SPL, 0;
	mov.u32 	%r1, %tid.x;
	mov.u32 	%r2, %ctaid.x;
	st.local.v2.u32 	[%rd2], {%r1, %r2};
	mov.u64 	%rd3, $str$2;
	cvta.global.u64 	%rd4, %rd3;
	{ // callseq 2, 0
	.param .b64 param0;
	st.param.b64 	[param0], %rd4;
	.param .b64 param1;
	st.param.b64 	[param1], %rd1;
	.param .b32 retval0;
	call.uni (retval0), 
	vprintf, 
	(
	param0, 
	param1
	);
	ld.param.b32 	%r3, [retval0];
	} // callseq 2
	ret;

}
	// .globl	_Z10add_kernelPi
.visible .entry _Z10add_kernelPi(
	.param .u64 .ptr .align 1 _Z10add_kernelPi_param_0
)
{
	.local .align 8 .b8 	__local_depot2[8];
	.reg .b64 	%SP;
	.reg .b64 	%SPL;
	.reg .b32 	%r<27>;
	.reg .b64 	%rd<9>;

	mov.u64 	%SPL, __local_depot2;
	cvta.local.u64 	%SP, %SPL;
	ld.param.u64 	%rd1, [_Z10add_kernelPi_param_0];
	cvta.to.global.u64 	%rd2, %rd1;
	mov.u32 	%r1, %tid.x;
	shl.b32 	%r2, %r1, 1;
	mul.wide.u32 	%rd3, %r1, 4;
	add.s64 	%rd4, %rd2, %rd3;
	st.global.u32 	[%rd4], %r2;
	add.u64 	%rd5, %SP, 0;
	add.u64 	%rd6, %SPL, 0;
	ld.global.u32 	%r3, [%rd2];
	st.local.u32 	[%rd6], %r3;
	mov.u64 	%rd7, $str$3;
	cvta.global.u64 	%rd8, %rd7;
	{ // callseq 3, 0
	.param .b64 param0;
	st.param.b64 	[param0], %rd8;
	.param .b64 param1;
	st.param.b64 	[param1], %rd5;
	.param .b32 retval0;
	call.uni (retval0), 
	vprintf, 
	(
	param0, 
	param1
	);
	ld.param.b32 	%r4, [retval0];
	} // callseq 3
	ld.global.u32 	%r6, [%rd2+4];
	st.local.u32 	[%rd6], %r6;
	{ // callseq 4, 0
	.param .b64 param0;
	st.param.b64 	[param0], %rd8;
	.param .b64 param1;
	st.param.b64 	[param1], %rd5;
	.param .b32 retval0;
	call.uni (retval0), 
	vprintf, 
	(
	param0, 
	param1
	);
	ld.param.b32 	%r7, [retval0];
	} // callseq 4
	ld.global.u32 	%r9, [%rd2+8];
	st.local.u32 	[%rd6], %r9;
	{ // callseq 5, 0
	.param .b64 param0;
	st.param.b64 	[param0], %rd8;
	.param .b64 param1;
	st.param.b64 	[param1], %rd5;
	.param .b32 retval0;
	call.uni (retval0), 
	vprintf, 
	(
	param0, 
	param1
	);
	ld.param.b32 	%r10, [retval0];
	} // callseq 5
	ld.global.u32 	%r12, [%rd2+12];
	st.local.u32 	[%rd6], %r12;
	{ // callseq 6, 0
	.param .b64 param0;
	st.param.b64 	[param0], %rd8;
	.param .b64 param1;
	st.param.b64 	[param1], %rd5;
	.param .b32 retval0;
	call.uni (retval0), 
	vprintf, 
	(
	param0, 
	param1
	);
	ld.param.b32 	%r13, [retval0];
	} // callseq 6
	ld.global.u32 	%r15, [%rd2+16];
	st.local.u32 	[%rd6], %r15;
	{ // callseq 7, 0
	.param .b64 param0;
	st.param.b64 	[param0], %rd8;
	.param .b64 param1;
	st.param.b64 	[param1], %rd5;
	.param .b32 retval0;
	call.uni (retval0), 
	vprintf, 
	(
	param0, 
	param1
	);
	ld.param.b32 	%r16, [retval0];
	} // callseq 7
	ld.global.u32 	%r18, [%rd2+20];
	st.local.u32 	[%rd6], %r18;
	{ // callseq 8, 0
	.param .b64 param0;
	st.param.b64 	[param0], %rd8;
	.param .b64 param1;
	st.param.b64 	[param1], %rd5;
	.param .b32 retval0;
	call.uni (retval0), 
	vprintf, 
	(
	param0, 
	param1
	);
	ld.param.b32 	%r19, [retval0];
	} // callseq 8
	ld.global.u32 	%r21, [%rd2+24];
	st.local.u32 	[%rd6], %r21;
	{ // callseq 9, 0
	.param .b64 param0;
	st.param.b64 	[param0], %rd8;
	.param .b64 param1;
	st.param.b64 	[param1], %rd5;
	.param .b32 retval0;
	call.uni (retval0), 
	vprintf, 
	(
	param0, 
	param1
	);
	ld.param.b32 	%r22, [retval0];
	} // callseq 9
	ld.global.u32 	%r24, [%rd2+28];
	st.local.u32 	[%rd6], %r24;
	{ // callseq 10, 0
	.param .b64 param0;
	st.param.b64 	[param0], %rd8;
	.param .b64 param1;
	st.param.b64 	[param1], %rd5;
	.param .b32 retval0;
	call.uni (retval0), 
	vprintf, 
	(
	param0, 
	param1
	);
	ld.param.b32 	%r25, [retval0];
	} // callseq 10
	ret;

}


// ===== COMPILED SASS (sm_100) =====

	.target	sm_100

	.elftype	@"ET_EXEC"


//--------------------- .note.nv.tkinfo           --------------------------
	.section	.note.nv.tkinfo,"",@"SHT_NOTE"
	.sectionflags	@"SHF_NOTE_NV_TKINFO"
	.tkinfo
        /*0018*/ 	.word	0x00000002
        /*0030*/ 	.string	""
        /*0030*/ 	.string	"ptxas"
        /*0030*/ 	.string	"Cuda compilation tools, release 13.0, V13.0.88"
        /*0030*/ 	.string	"Build cuda_13.0.r13.0/compiler.36424714_0"
        /*0030*/ 	.string	"-arch sm_100 -m 64 "



//--------------------- .note.nv.cuinfo           --------------------------
	.section	.note.nv.cuinfo,"",@"SHT_NOTE"
	.sectionflags	@"SHF_NOTE_NV_CUINFO"
        /*0018*/ 	.short	0x0002
        /*001a*/ 	.short	0x0064
        /*001c*/ 	.short	0x0082
	.zero		2


//--------------------- .nv.info                  --------------------------
	.section	.nv.info,"",@"SHT_CUDA_INFO"
	.align	4


	//----- nvinfo : EIATTR_REGCOUNT
	.align		4
        /*0000*/ 	.byte	0x04, 0x2f
        /*0002*/ 	.short	(.L_5 - .L_4)
	.align		4
.L_4:
        /*0004*/ 	.word	index@(_Z12hello_kernelv)
        /*0008*/ 	.word	0x00000018


	//----- nvinfo : EIATTR_FRAME_SIZE
	.align		4
.L_5:
        /*000c*/ 	.byte	0x04, 0x11
        /*000e*/ 	.short	(.L_7 - .L_6)
	.align		4
.L_6:
        /*0010*/ 	.word	index@(_Z12hello_kernelv)
        /*0014*/ 	.word	0x00000010


	//----- nvinfo : EIATTR_REGCOUNT
	.align		4
.L_7:
        /*0018*/ 	.byte	0x04, 0x2f
        /*001a*/ 	.short	(.L_9 - .L_8)
	.align		4
.L_8:
        /*001c*/ 	.word	index@(_Z10warp_hellov)
        /*0020*/ 	.word	0x00000018


	//----- nvinfo : EIATTR_FRAME_SIZE
	.align		4
.L_9:
        /*0024*/ 	.byte	0x04, 0x11
        /*0026*/ 	.short	(.L_11 - .L_10)
	.align		4
.L_10:
        /*0028*/ 	.word	index@(_Z10warp_hellov)
        /*002c*/ 	.word	0x00000008


	//----- nvinfo : EIATTR_REGCOUNT
	.align		4
.L_11:
        /*0030*/ 	.byte	0x04, 0x2f
        /*0032*/ 	.short	(.L_13 - .L_12)
	.align		4
.L_12:
        /*0034*/ 	.word	index@(_Z10add_kernelPi)
        /*0038*/ 	.word	0x00000018


	//----- nvinfo : EIATTR_FRAME_SIZE
	.align		4
.L_13:
        /*003c*/ 	.byte	0x04, 0x11
        /*003e*/ 	.short	(.L_15 - .L_14)
	.align		4
.L_14:
        /*0040*/ 	.word	index@(_Z10add_kernelPi)
        /*0044*/ 	.word	0x00000008


	//----- nvinfo : EIATTR_MIN_STACK_SIZE
	.align		4
.L_15:
        /*0048*/ 	.byte	0x04, 0x12
        /*004a*/ 	.short	(.L_17 - .L_16)
	.align		4
.L_16:
        /*004c*/ 	.word	index@(_Z10add_kernelPi)
        /*0050*/ 	.word	0x00000008


	//----- nvinfo : EIATTR_MIN_STACK_SIZE
	.align		4
.L_17:
        /*0054*/ 	.byte	0x04, 0x12
        /*0056*/ 	.short	(.L_19 - .L_18)
	.align		4
.L_18:
        /*0058*/ 	.word	index@(_Z10warp_hellov)
        /*005c*/ 	.word	0x00000008


	//----- nvinfo : EIATTR_MIN_STACK_SIZE
	.align		4
.L_19:
        /*0060*/ 	.byte	0x04, 0x12
        /*0062*/ 	.short	(.L_21 - .L_20)
	.align		4
.L_20:
        /*0064*/ 	.word	index@(_Z12hello_kernelv)
        /*0068*/ 	.word	0x00000010
.L_21:


//--------------------- .nv.compat                --------------------------
	.section	.nv.compat,"",@"SHT_CUDA_COMPAT_INFO"
	.align	4
        /*0000*/ 	.byte	0x02, 0x09, 0x00, 0x00, 0x02, 0x02, 0x01, 0x00, 0x02, 0x05, 0x05, 0x00, 0x03, 0x07, 0x01, 0x01
        /*0010*/ 	.byte	0x02, 0x03, 0x00, 0x00, 0x02, 0x06, 0x01, 0x00, 0x04, 0x0b, 0x08, 0x00, 0x09, 0x00, 0x00, 0x00
        /*0020*/ 	.byte	0x00, 0x00, 0x00, 0x00


//--------------------- .nv.info._Z10add_kernelPi --------------------------
	.section	.nv.info._Z10add_kernelPi,"",@"SHT_CUDA_INFO"
	.sectionflags	@""
	.align	4


	//----- nvinfo : EIATTR_CUDA_API_VERSION
	.align		4
        /*0000*/ 	.byte	0x04, 0x37
        /*0002*/ 	.short	(.L_23 - .L_22)
.L_22:
        /*0004*/ 	.word	0x00000082


	//----- nvinfo : EIATTR_KPARAM_INFO
	.align		4
.L_23:
        /*0008*/ 	.byte	0x04, 0x17
        /*000a*/ 	.short	(.L_25 - .L_24)
.L_24:
        /*000c*/ 	.word	0x00000000
        /*0010*/ 	.short	0x0000
        /*0012*/ 	.short	0x0000
        /*0014*/ 	.byte	0x00, 0xf5, 0x21, 0x00


	//----- nvinfo : EIATTR_SPARSE_MMA_MASK
	.align		4
.L_25:
        /*0018*/ 	.byte	0x03, 0x50
        /*001a*/ 	.short	0x0000


	//----- nvinfo : EIATTR_MAXREG_COUNT
	.align		4
        /*001c*/ 	.byte	0x03, 0x1b
        /*001e*/ 	.short	0x00ff


	//----- nvinfo : EIATTR_EXTERNS
	.align		4
        /*0020*/ 	.byte	0x04, 0x0f
        /*0022*/ 	.short	(.L_27 - .L_26)


	//   ....[0]....
	.align		4
.L_26:
        /*0024*/ 	.word	index@(vprintf)


	//----- nvinfo : EIATTR_MERCURY_ISA_VERSION
	.align		4
.L_27:
        /*0028*/ 	.byte	0x03, 0x5f
        /*002a*/ 	.short	0x0101


	//----- nvinfo : EIATTR_VRC_CTA_INIT_COUNT
	.align		4
        /*002c*/ 	.byte	0x02, 0x4a
	.zero		1
	.zero		1


	//----- nvinfo : EIATTR_SYSCALL_OFFSETS
	.align		4
        /*0030*/ 	.byte	0x04, 0x46
        /*0032*/ 	.short	(.L_29 - .L_28)


	//   ....[0]....
.L_28:
        /*0034*/ 	.word	0x00000170


	//   ....[1]....
        /*0038*/ 	.word	0x00000220


	//   ....[2]....
        /*003c*/ 	.word	0x000002d0


	//   ....[3]....
        /*0040*/ 	.word	0x00000380


	//   ....[4]....
        /*0044*/ 	.word	0x00000430


	//   ....[5]....
        /*0048*/ 	.word	0x000004e0


	//   ....[6]....
        /*004c*/ 	.word	0x00000590


	//   ....[7]....
        /*0050*/ 	.word	0x00000640


	//----- nvinfo : EIATTR_EXIT_INSTR_OFFSETS
	.align		4
.L_29:
        /*0054*/ 	.byte	0x04, 0x1c
        /*0056*/ 	.short	(.L_31 - .L_30)


	//   ....[0]....
.L_30:
        /*0058*/ 	.word	0x00000650


	//----- nvinfo : EIATTR_CBANK_PARAM_SIZE
	.align		4
.L_31:
        /*005c*/ 	.byte	0x03, 0x19
        /*005e*/ 	.short	0x0008


	//----- nvinfo : EIATTR_PARAM_CBANK
	.align		4
        /*0060*/ 	.byte	0x04, 0x0a
        /*0062*/ 	.short	(.L_33 - .L_32)
	.align		4
.L_32:
        /*0064*/ 	.word	index@(.nv.constant0._Z10add_kernelPi)
        /*0068*/ 	.short	0x0380
        /*006a*/ 	.short	0x0008


	//----- nvinfo : EIATTR_SW_WAR
	.align		4
.L_33:
        /*006c*/ 	.byte	0x04, 0x36
        /*006e*/ 	.short	(.L_35 - .L_34)
.L_34:
        /*0070*/ 	.word	0x00000008
.L_35:


//--------------------- .nv.info._Z10warp_hellov  --------------------------
	.section	.nv.info._Z10warp_hellov,"",@"SHT_CUDA_INFO"
	.sectionflags	@""
	.align	4


	//----- nvinfo : EIATTR_CUDA_API_VERSION
	.align		4
        /*0000*/ 	.byte	0x04, 0x37
        /*0002*/ 	.short	(.L_37 - .L_36)
.L_36:
        /*0004*/ 	.word	0x00000082


	//----- nvinfo : EIATTR_SPARSE_MMA_MASK
	.align		4
.L_37:
        /*0008*/ 	.byte	0x03, 0x50
        /*000a*/ 	.short	0x0000


	//----- nvinfo : EIATTR_MAXREG_COUNT
	.align		4
        /*000c*/ 	.byte	0x03, 0x1b
        /*000e*/ 	.short	0x00ff


	//----- nvinfo : EIATTR_EXTERNS
	.align		4
        /*0010*/ 	.byte	0x04, 0x0f
        /*0012*/ 	.short	(.L_39 - .L_38)


	//   ....[0]....
	.align		4
.L_38:
        /*0014*/ 	.word	index@(vprintf)


	//----- nvinfo : EIATTR_MERCURY_ISA_VERSION
	.align		4
.L_39:
        /*0018*/ 	.byte	0x03, 0x5f
        /*001a*/ 	.short	0x0101


	//----- nvinfo : EIATTR_VRC_CTA_INIT_COUNT
	.align		4
        /*001c*/ 	.byte	0x02, 0x4a
	.zero		1
	.zero		1


	//----- nvinfo : EIATTR_SYSCALL_OFFSETS
	.align		4
        /*0020*/ 	.byte	0x04, 0x46
        /*0022*/ 	.short	(.L_41 - .L_40)


	//   ....[0]....
.L_40:
        /*0024*/ 	.word	0x000000f0


	//----- nvinfo : EIATTR_EXIT_INSTR_OFFSETS
	.align		4
.L_41:
        /*0028*/ 	.byte	0x04, 0x1c
        /*002a*/ 	.short	(.L_43 - .L_42)


	//   ....[0]....
.L_42:
        /*002c*/ 	.word	0x00000100


	//----- nvinfo : EIATTR_SW_WAR
	.align		4
.L_43:
        /*0030*/ 	.byte	0x04, 0x36
        /*0032*/ 	.short	(.L_45 - .L_44)
.L_44:
        /*0034*/ 	.word	0x00000008
.L_45:


//--------------------- .nv.info._Z12hello_kernelv --------------------------
	.section	.nv.info._Z12hello_kernelv,"",@"SHT_CUDA_INFO"
	.sectionflags	@""
	.align	4


	//----- nvinfo : EIATTR_CUDA_API_VERSION
	.align		4
        /*0000*/ 	.byte	0x04, 0x37
        /*0002*/ 	.short	(.L_47 - .L_46)
.L_46:
        /*0004*/ 	.word	0x00000082


	//----- nvinfo : EIATTR_SPARSE_MMA_MASK
	.align		4
.L_47:
        /*0008*/ 	.byte	0x03, 0x50
        /*000a*/ 	.short	0x0000


	//----- nvinfo : EIATTR_MAXREG_COUNT
	.align		4
        /*000c*/ 	.byte	0x03, 0x1b
        /*000e*/ 	.short	0x00ff


	//----- nvinfo : EIATTR_EXTERNS
	.align		4
        /*0010*/ 	.byte	0x04, 0x0f
        /*0012*/ 	.short	(.L_49 - .L_48)


	//   ....[0]....
	.align		4
.L_48:
        /*0014*/ 	.word	index@(vprintf)


	//----- nvinfo : EIATTR_MERCURY_ISA_VERSION
	.align		4
.L_49:
        /*0018*/ 	.byte	0x03, 0x5f
        /*001a*/ 	.short	0x0101


	//----- nvinfo : EIATTR_VRC_CTA_INIT_COUNT
	.align		4
        /*001c*/ 	.byte	0x02, 0x4a
	.zero		1
	.zero		1


	//----- nvinfo : EIATTR_SYSCALL_OFFSETS
	.align		4
        /*0020*/ 	.byte	0x04, 0x46
        /*0022*/ 	.short	(.L_51 - .L_50)


	//   ....[0]....
.L_50:
        /*0024*/ 	.word	0x00000100


	//   ....[1]....
        /*0028*/ 	.word	0x000001d0


	//----- nvinfo : EIATTR_EXIT_INSTR_OFFSETS
	.align		4
.L_51:
        /*002c*/ 	.byte	0x04, 0x1c
        /*002e*/ 	.short	(.L_53 - .L_52)


	//   ....[0]....
.L_52:
        /*0030*/ 	.word	0x000001e0


	//----- nvinfo : EIATTR_SW_WAR
	.align		4
.L_53:
        /*0034*/ 	.byte	0x04, 0x36
        /*0036*/ 	.short	(.L_55 - .L_54)
.L_54:
        /*0038*/ 	.word	0x00000008
.L_55:


//--------------------- .nv.callgraph             --------------------------
	.section	.nv.callgraph,"",@"SHT_CUDA_CALLGRAPH"
	.align	4
	.sectionentsize	8
	.align		4
        /*0000*/ 	.word	0x00000000
	.align		4
        /*0004*/ 	.word	0xffffffff
	.align		4
        /*0008*/ 	.word	index@(_Z10add_kernelPi)
	.align		4
        /*000c*/ 	.word	index@(vprintf)
	.align		4
        /*0010*/ 	.word	index@(_Z10warp_hellov)
	.align		4
        /*0014*/ 	.word	index@(vprintf)
	.align		4
        /*0018*/ 	.word	index@(_Z12hello_kernelv)
	.align		4
        /*001c*/ 	.word	index@(vprintf)
	.align		4
        /*0020*/ 	.word	0x00000000
	.align		4
        /*0024*/ 	.word	0xfffffffe
	.align		4
        /*0028*/ 	.word	0x00000000
	.align		4
        /*002c*/ 	.word	0xfffffffd
	.align		4
        /*0030*/ 	.word	0x00000000
	.align		4
        /*0034*/ 	.word	0xfffffffc


//--------------------- .nv.constant4             --------------------------
	.section	.nv.constant4,"a",@progbits
	.align	8
	.align		8
.nv.constant4:
        /*0000*/ 	.dword	vprintf
	.align		8
        /*0008*/ 	.dword	$str
	.align		8
        /*0010*/ 	.dword	$str$1
	.align		8
        /*0018*/ 	.dword	$str$2
	.align		8
        /*0020*/ 	.dword	$str$3


//--------------------- .text._Z10add_kernelPi    --------------------------
	.section	.text._Z10add_kernelPi,"ax",@progbits
	.align	128
        .global         _Z10add_kernelPi
        .type           _Z10add_kernelPi,@function
        .size           _Z10add_kernelPi,(.L_x_14 - _Z10add_kernelPi)
        .other          _Z10add_kernelPi,@"STO_CUDA_ENTRY STV_DEFAULT"
_Z10add_kernelPi:
.text._Z10add_kernelPi:
[----:B------:R-:W0:Y:S01]  /*0000*/  LDC R1, c[0x0][0x37c] ;  /* 0x0000df00ff017b82 */ /* 0x000e220000000800 */
[----:B------:R-:W1:Y:S07]  /*0010*/  S2R R3, SR_TID.X ;  /* 0x0000000000037919 */ /* 0x000e6e0000002100 */
[----:B------:R-:W1:Y:S01]  /*0020*/  LDC.64 R6, c[0x0][0x380] ;  /* 0x0000e000ff067b82 */ /* 0x000e620000000a00 */
[----:B------:R-:W2:Y:S01]  /*0030*/  LDCU.64 UR36, c[0x0][0x358] ;  /* 0x00006b00ff2477ac */ /* 0x000ea20008000a00 */
[----:B0-----:R-:W-:-:S06]  /*0040*/  VIADD R1, R1, 0xfffffff8 ;  /* 0xfffffff801017836 */ /* 0x001fcc0000000000 */
[----:B------:R-:W0:Y:S01]  /*0050*/  LDC.64 R8, c[0x0][0x380] ;  /* 0x0000e000ff087b82 */ /* 0x000e220000000a00 */
[----:B------:R-:W3:Y:S01]  /*0060*/  LDCU UR4, c[0x0][0x2f8] ;  /* 0x00005f00ff0477ac */ /* 0x000ee20008000800 */
[----:B------:R-:W-:Y:S01]  /*0070*/  MOV R2, 0x0 ;  /* 0x0000000000027802 */ /* 0x000fe20000000f00 */
[----:B------:R-:W4:Y:S01]  /*0080*/  LDCU UR5, c[0x0][0x2fc] ;  /* 0x00005f80ff0577ac */ /* 0x000f220008000800 */
[----:B------:R-:W5:Y:S01]  /*0090*/  LDCU.64 UR6, c[0x4][0x20] ;  /* 0x01000400ff0677ac */ /* 0x000f620008000a00 */
[----:B-1----:R-:W-:-:S04]  /*00a0*/  IMAD.WIDE.U32 R6, R3, 0x4, R6 ;  /* 0x0000000403067825 */ /* 0x002fc800078e0006 */
[----:B------:R-:W-:-:S05]  /*00b0*/  IMAD.SHL.U32 R0, R3, 0x2, RZ ;  /* 0x0000000203007824 */ /* 0x000fca00078e00ff */
[----:B--2---:R1:W-:Y:S04]  /*00c0*/  STG.E desc[UR36][R6.64], R0 ;  /* 0x0000000006007986 */ /* 0x0043e8000c101924 */
[----:B0-----:R-:W2:Y:S01]  /*00d0*/  LDG.E R8, desc[UR36][R8.64] ;  /* 0x0000002408087981 */ /* 0x001ea2000c1e1900 */
[----:B------:R0:W0:Y:S01]  /*00e0*/  LDC.64 R10, c[0x4][R2] ;  /* 0x01000000020a7b82 */ /* 0x0000220000000a00 */
[----:B---3--:R-:W-:Y:S01]  /*00f0*/  IADD3 R16, P0, PT, R1, UR4, RZ ;  /* 0x0000000401107c10 */ /* 0x008fe2000ff1e0ff */
[----:B-----5:R-:W-:Y:S02]  /*0100*/  IMAD.U32 R4, RZ, RZ, UR6 ;  /* 0x00000006ff047e24 */ /* 0x020fe4000f8e00ff */
[----:B------:R-:W-:Y:S01]  /*0110*/  IMAD.U32 R5, RZ, RZ, UR7 ;  /* 0x00000007ff057e24 */ /* 0x000fe2000f8e00ff */
[----:B----4-:R-:W-:-:S02]  /*0120*/  IADD3.X R17, PT, PT, RZ, UR5, RZ, P0, !PT ;  /* 0x00000005ff117c10 */ /* 0x010fc400087fe4ff */
[----:B-1----:R-:W-:-:S03]  /*0130*/  MOV R6, R16 ;  /* 0x0000001000067202 */ /* 0x002fc60000000f00 */
[----:B------:R-:W-:Y:S01]  /*0140*/  IMAD.MOV.U32 R7, RZ, RZ, R17 ;  /* 0x000000ffff077224 */ /* 0x000fe200078e0011 */
[----:B0-2---:R1:W-:Y:S06]  /*0150*/  STL [R1], R8 ;  /* 0x0000000801007387 */ /* 0x0053ec0000100800 */
[----:B------:R-:W-:-:S07]  /*0160*/  LEPC R20, `(.L_x_0) ;  /* 0x000000001014794e */ /* 0x000fce0000000000 */
[----:B-1----:R-:W-:Y:S05]  /*0170*/  CALL.ABS.NOINC R10 ;  /* 0x000000000a007343 */ /* 0x002fea0003c00000 */
.L_x_0:
[----:B------:R-:W0:Y:S01]  /*0180*/  LDC.64 R8, c[0x0][0x380] ;  /* 0x0000e000ff087b82 */ /* 0x000e220000000a00 */
[----:B------:R-:W1:Y:S01]  /*0190*/  LDCU.64 UR4, c[0x4][0x20] ;  /* 0x01000400ff0477ac */ /* 0x000e620008000a00 */
[----:B0-----:R-:W2:Y:S06]  /*01a0*/  LDG.E R0, desc[UR36][R8.64+0x4] ;  /* 0x0000042408007981 */ /* 0x001eac000c1e1900 */
[----:B------:R0:W3:Y:S01]  /*01b0*/  LDC.64 R10, c[0x4][R2] ;  /* 0x01000000020a7b82 */ /* 0x0000e20000000a00 */
[----:B-1----:R-:W-:Y:S01]  /*01c0*/  IMAD.U32 R4, RZ, RZ, UR4 ;  /* 0x00000004ff047e24 */ /* 0x002fe2000f8e00ff */
[----:B------:R-:W-:Y:S01]  /*01d0*/  MOV R5, UR5 ;  /* 0x0000000500057c02 */ /* 0x000fe20008000f00 */
[----:B------:R-:W-:-:S02]  /*01e0*/  IMAD.MOV.U32 R6, RZ, RZ, R16 ;  /* 0x000000ffff067224 */ /* 0x000fc400078e0010 */
[----:B------:R-:W-:Y:S01]  /*01f0*/  IMAD.MOV.U32 R7, RZ, RZ, R17 ;  /* 0x000000ffff077224 */ /* 0x000fe200078e0011 */
[----:B--23--:R0:W-:Y:S06]  /*0200*/  STL [R1], R0 ;  /* 0x0000000001007387 */ /* 0x00c1ec0000100800 */
[----:B------:R-:W-:-:S07]  /*0210*/  LEPC R20, `(.L_x_1) ;  /* 0x000000001014794e */ /* 0x000fce0000000000 */
[----:B0-----:R-:W-:Y:S05]  /*0220*/  CALL.ABS.NOINC R10 ;  /* 0x000000000a007343 */ /* 0x001fea0003c00000 */
.L_x_1:
[----:B------:R-:W0:Y:S01]  /*0230*/  LDC.64 R8, c[0x0][0x380] ;  /* 0x0000e000ff087b82 */ /* 0x000e220000000a00 */
[----:B------:R-:W1:Y:S01]  /*0240*/  LDCU.64 UR4, c[0x4][0x20] ;  /* 0x01000400ff0477ac */ /* 0x000e620008000a00 */
[----:B0-----:R-:W2:Y:S06]  /*0250*/  LDG.E R0, desc[UR36][R8.64+0x8] ;  /* 0x0000082408007981 */ /* 0x001eac000c1e1900 */
[----:B------:R0:W3:Y:S01]  /*0260*/  LDC.64 R10, c[0x4][R2] ;  /* 0x01000000020a7b82 */ /* 0x0000e20000000a00 */
[----:B-1----:R-:W-:Y:S01]  /*0270*/  MOV R4, UR4 ;  /* 0x0000000400047c02 */ /* 0x002fe20008000f00 */
[----:B------:R-:W-:Y:S01]  /*0280*/  IMAD.U32 R5, RZ, RZ, UR5 ;  /* 0x00000005ff057e24 */ /* 0x000fe2000f8e00ff */
[----:B------:R-:W-:Y:S01]  /*0290*/  MOV R7, R17 ;  /* 0x0000001100077202 */ /* 0x000fe20000000f00 */
[----:B------:R-:W-:Y:S01]  /*02a0*/  IMAD.MOV.U32 R6, RZ, RZ, R16 ;  /* 0x000000ffff067224 */ /* 0x000fe200078e0010 */
[----:B--23--:R0:W-:Y:S06]  /*02b0*/  STL [R1], R0 ;  /* 0x0000000001007387 */ /* 0x00c1ec0000100800 */
[----:B------:R-:W-:-:S07]  /*02c0*/  LEPC R20, `(.L_x_2) ;  /* 0x000000001014794e */ /* 0x000fce0000000000 */
[----:B0-----:R-:W-:Y:S05]  /*02d0*/  CALL.ABS.NOINC R10 ;  /* 0x000000000a007343 */ /* 0x001fea0003c00000 */
.L_x_2:
[----:B------:R-:W0:Y:S01]  /*02e0*/  LDC.64 R8, c[0x0][0x380] ;  /* 0x0000e000ff087b82 */ /* 0x000e220000000a00 */
[----:B------:R-:W1:Y:S01]  /*02f0*/  LDCU.64 UR4, c[0x4][0x20] ;  /* 0x01000400ff0477ac */ /* 0x000e620008000a00 */
[----:B0-----:R-:W2:Y:S06]  /*0300*/  LDG.E R0, desc[UR36][R8.64+0xc] ;  /* 0x00000c2408007981 */ /* 0x001eac000c1e1900 */
[----:B------:R0:W3:Y:S01]  /*0310*/  LDC.64 R10, c[0x4][R2] ;  /* 0x01000000020a7b82 */ /* 0x0000e20000000a00 */
[----:B-1----:R-:W-:Y:S01]  /*0320*/  IMAD.U32 R4, RZ, RZ, UR4 ;  /* 0x00000004ff047e24 */ /* 0x002fe2000f8e00ff */
[----:B------:R-:W-:Y:S01]  /*0330*/  MOV R6, R16 ;  /* 0x0000001000067202 */ /* 0x000fe20000000f00 */
[----:B------:R-:W-:-:S02]  /*0340*/  IMAD.U32 R5, RZ, RZ, UR5 ;  /* 0x00000005ff057e24 */ /* 0x000fc4000f8e00ff */
[----:B------:R-:W-:Y:S01]  /*0350*/  IMAD.MOV.U32 R7, RZ, RZ, R17 ;  /* 0x000000ffff077224 */ /* 0x000fe200078e0011 */
[----:B--23--:R0:W-:Y:S06]  /*0360*/  STL [R1], R0 ;  /* 0x0000000001007387 */ /* 0x00c1ec0000100800 */
[----:B------:R-:W-:-:S07]  /*0370*/  LEPC R20, `(.L_x_3) ;  /* 0x000000001014794e */ /* 0x000fce0000000000 */
[----:B0-----:R-:W-:Y:S05]  /*0380*/  CALL.ABS.NOINC R10 ;  /* 0x000000000a007343 */ /* 0x001fea0003c00000 */
.L_x_3:
[----:B------:R-:W0:Y:S01]  /*0390*/  LDC.64 R8, c[0x0][0x380] ;  /* 0x0000e000ff087b82 */ /* 0x000e220000000a00 */
[----:B------:R-:W1:Y:S01]  /*03a0*/  LDCU.64 UR4, c[0x4][0x20] ;  /* 0x01000400ff0477ac */ /* 0x000e620008000a00 */
[----:B0-----:R-:W2:Y:S06]  /*03b0*/  LDG.E R0, desc[UR36][R8.64+0x10] ;  /* 0x0000102408007981 */ /* 0x001eac000c1e1900 */
[----:B------:R0:W3:Y:S01]  /*03c0*/  LDC.64 R10, c[0x4][R2] ;  /* 0x01000000020a7b82 */ /* 0x0000e20000000a00 */
[----:B-1----:R-:W-:Y:S01]  /*03d0*/  IMAD.U32 R4, RZ, RZ, UR4 ;  /* 0x00000004ff047e24 */ /* 0x002fe2000f8e00ff */
[----:B------:R-:W-:Y:S01]  /*03e0*/  MOV R5, UR5 ;  /* 0x0000000500057c02 */ /* 0x000fe20008000f00 */
[----:B------:R-:W-:Y:S01]  /*03f0*/  IMAD.MOV.U32 R6, RZ, RZ, R16 ;  /* 0x000000ffff067224 */ /* 0x000fe200078e0010 */
[----:B------:R-:W-:Y:S01]  /*0400*/  MOV R7, R17 ;  /* 0x0000001100077202 */ /* 0x000fe20000000f00 */
[----:B--23--:R0:W-:Y:S06]  /*0410*/  STL [R1], R0 ;  /* 0x0000000001007387 */ /* 0x00c1ec0000100800 */
[----:B------:R-:W-:-:S07]  /*0420*/  LEPC R20, `(.L_x_4) ;  /* 0x000000001014794e */ /* 0x000fce0000000000 */
[----:B0-----:R-:W-:Y:S05]  /*0430*/  CALL.ABS.NOINC R10 ;  /* 0x000000000a007343 */ /* 0x001fea0003c00000 */
.L_x_4:
        /* <DEDUP_REMOVED lines=11> */
.L_x_5:
        /* <DEDUP_REMOVED lines=11> */
.L_x_6:
[----:B------:R-:W0:Y:S01]  /*05a0*/  LDC.64 R8, c[0x0][0x380] ;  /* 0x0000e000ff087b82 */ /* 0x000e220000000a00 */
[----:B------:R-:W1:Y:S01]  /*05b0*/  LDCU.64 UR4, c[0x4][0x20] ;  /* 0x01000400ff0477ac */ /* 0x000e620008000a00 */
[----:B0-----:R-:W2:Y:S06]  /*05c0*/  LDG.E R0, desc[UR36][R8.64+0x1c] ;  /* 0x00001c2408007981 */ /* 0x001eac000c1e1900 */
[----:B------:R-:W0:Y:S01]  /*05d0*/  LDC.64 R2, c[0x4][R2] ;  /* 0x0100000002027b82 */ /* 0x000e220000000a00 */
[----:B-1----:R-:W-:Y:S01]  /*05e0*/  IMAD.U32 R4, RZ, RZ, UR4 ;  /* 0x00000004ff047e24 */ /* 0x002fe2000f8e00ff */
[----:B------:R-:W-:Y:S01]  /*05f0*/  MOV R5, UR5 ;  /* 0x0000000500057c02 */ /* 0x000fe20008000f00 */
[----:B------:R-:W-:Y:S01]  /*0600*/  IMAD.MOV.U32 R6, RZ, RZ, R16 ;  /* 0x000000ffff067224 */ /* 0x000fe200078e0010 */
[----:B------:R-:W-:Y:S01]  /*0610*/  MOV R7, R17 ;  /* 0x0000001100077202 */ /* 0x000fe20000000f00 */
[----:B0-2---:R1:W-:Y:S06]  /*0620*/  STL [R1], R0 ;  /* 0x0000000001007387 */ /* 0x0053ec0000100800 */
[----:B------:R-:W-:-:S07]  /*0630*/  LEPC R20, `(.L_x_7) ;  /* 0x000000001014794e */ /* 0x000fce0000000000 */
[----:B-1----:R-:W-:Y:S05]  /*0640*/  CALL.ABS.NOINC R2 ;  /* 0x0000000002007343 */ /* 0x002fea0003c00000 */
.L_x_7:
[----:B------:R-:W-:Y:S05]  /*0650*/  EXIT ;  /* 0x000000000000794d */ /* 0x000fea0003800000 */
.L_x_8:
[----:B------:R-:W-:-:S00]  /*0660*/  BRA `(.L_x_8) ;  /* 0xfffffffc00fc7947 */ /* 0x000fc0000383ffff */
[----:B------:R-:W-:-:S00]  /*0670*/  NOP ;  /* 0x0000000000007918 */ /* 0x000fc00000000000 */
        /* <DEDUP_REMOVED lines=8> */
.L_x_14:


//--------------------- .text._Z10warp_hellov     --------------------------
	.section	.text._Z10warp_hellov,"ax",@progbits
	.align	128
        .global         _Z10warp_hellov
        .type           _Z10warp_hellov,@function
        .size           _Z10warp_hellov,(.L_x_15 - _Z10warp_hellov)
        .other          _Z10warp_hellov,@"STO_CUDA_ENTRY STV_DEFAULT"
_Z10warp_hellov:
.text._Z10warp_hellov:
[----:B------:R-:W0:Y:S01]  /*0000*/  LDC R1, c[0x0][0x37c] ;  /* 0x0000df00ff017b82 */ /* 0x000e220000000800 */
[----:B------:R-:W1:Y:S01]  /*0010*/  S2R R8, SR_TID.X ;  /* 0x0000000000087919 */ /* 0x000e620000002100 */
[----:B0-----:R-:W-:Y:S01]  /*0020*/  VIADD R1, R1, 0xfffffff8 ;  /* 0xfffffff801017836 */ /* 0x001fe20000000000 */
[----:B------:R-:W-:Y:S01]  /*0030*/  MOV R0, 0x0 ;  /* 0x0000000000007802 */ /* 0x000fe20000000f00 */
[----:B------:R-:W0:Y:S01]  /*0040*/  LDCU UR4, c[0x0][0x2f8] ;  /* 0x00005f00ff0477ac */ /* 0x000e220008000800 */
[----:B------:R-:W1:Y:S03]  /*0050*/  S2R R9, SR_CTAID.X ;  /* 0x0000000000097919 */ /* 0x000e660000002500 */
[----:B------:R2:W3:Y:S01]  /*0060*/  LDC.64 R2, c[0x4][R0] ;  /* 0x0100000000027b82 */ /* 0x0004e20000000a00 */
[----:B------:R-:W4:Y:S01]  /*0070*/  LDCU.64 UR6, c[0x4][0x18] ;  /* 0x01000300ff0677ac */ /* 0x000f220008000a00 */
[----:B------:R-:W5:Y:S01]  /*0080*/  LDCU UR5, c[0x0][0x2fc] ;  /* 0x00005f80ff0577ac */ /* 0x000f620008000800 */
[----:B0-----:R-:W-:Y:S01]  /*0090*/  IADD3 R6, P0, PT, R1, UR4, RZ ;  /* 0x0000000401067c10 */ /* 0x001fe2000ff1e0ff */
[----:B----4-:R-:W-:Y:S01]  /*00a0*/  IMAD.U32 R4, RZ, RZ, UR6 ;  /* 0x00000006ff047e24 */ /* 0x010fe2000f8e00ff */
[----:B------:R-:W-:-:S03]  /*00b0*/  MOV R5, UR7 ;  /* 0x0000000700057c02 */ /* 0x000fc60008000f00 */
[----:B-----5:R-:W-:Y:S01]  /*00c0*/  IMAD.X R7, RZ, RZ, UR5, P0 ;  /* 0x00000005ff077e24 */ /* 0x020fe200080e06ff */
[----:B-1----:R2:W-:Y:S07]  /*00d0*/  STL.64 [R1], R8 ;  /* 0x0000000801007387 */ /* 0x0025ee0000100a00 */
[----:B------:R-:W-:-:S07]  /*00e0*/  LEPC R20, `(.L_x_9) ;  /* 0x000000001014794e */ /* 0x000fce0000000000 */
[----:B--23--:R-:W-:Y:S05]  /*00f0*/  CALL.ABS.NOINC R2 ;  /* 0x0000000002007343 */ /* 0x00cfea0003c00000 */
.L_x_9:
[----:B------:R-:W-:Y:S05]  /*0100*/  EXIT ;  /* 0x000000000000794d */ /* 0x000fea0003800000 */
.L_x_10:
        /* <DEDUP_REMOVED lines=15> */
.L_x_15:


//--------------------- .text._Z12hello_kernelv   --------------------------
	.section	.text._Z12hello_kernelv,"ax",@progbits
	.align	128
        .global         _Z12hello_kernelv
        .type           _Z12hello_kernelv,@function
        .size           _Z12hello_kernelv,(.L_x_16 - _Z12hello_kernelv)
        .other          _Z12hello_kernelv,@"STO_CUDA_ENTRY STV_DEFAULT"
_Z12hello_kernelv:
.text._Z12hello_kernelv:
[----:B------:R-:W0:Y:S01]  /*0000*/  LDC R1, c[0x0][0x37c] ;  /* 0x0000df00ff017b82 */ /* 0x000e220000000800 */
[----:B------:R-:W1:Y:S01]  /*0010*/  S2R R17, SR_TID.X ;  /* 0x0000000000117919 */ /* 0x000e620000002100 */
[----:B------:R-:W2:Y:S01]  /*0020*/  LDCU UR4, c[0x0][0x2f8] ;  /* 0x00005f00ff0477ac */ /* 0x000ea20008000800 */
[----:B0-----:R-:W-:Y:S01]  /*0030*/  VIADD R1, R1, 0xfffffff0 ;  /* 0xfffffff001017836 */ /* 0x001fe20000000000 */
[----:B------:R-:W-:Y:S01]  /*0040*/  MOV R2, 0x0 ;  /* 0x0000000000027802 */ /* 0x000fe20000000f00 */
[----:B------:R-:W0:Y:S03]  /*0050*/  LDCU UR5, c[0x0][0x2fc] ;  /* 0x00005f80ff0577ac */ /* 0x000e260008000800 */
[----:B------:R3:W4:Y:S01]  /*0060*/  LDC.64 R8, c[0x4][R2] ;  /* 0x0100000002087b82 */ /* 0x0007220000000a00 */
[----:B------:R-:W5:Y:S01]  /*0070*/  LDCU.64 UR6, c[0x4][0x8] ;  /* 0x01000100ff0677ac */ /* 0x000f620008000a00 */
[----:B--2---:R-:W-:-:S04]  /*0080*/  IADD3 R18, P0, PT, R1, UR4, RZ ;  /* 0x0000000401127c10 */ /* 0x004fc8000ff1e0ff */
[----:B------:R-:W-:Y:S01]  /*0090*/  MOV R6, R18 ;  /* 0x0000001200067202 */ /* 0x000fe20000000f00 */
[----:B0-----:R-:W-:Y:S01]  /*00a0*/  IMAD.X R19, RZ, RZ, UR5, P0 ;  /* 0x00000005ff137e24 */ /* 0x001fe200080e06ff */
[----:B-----5:R-:W-:Y:S01]  /*00b0*/  MOV R4, UR6 ;  /* 0x0000000600047c02 */ /* 0x020fe20008000f00 */
[----:B------:R-:W-:Y:S02]  /*00c0*/  IMAD.U32 R5, RZ, RZ, UR7 ;  /* 0x00000007ff057e24 */ /* 0x000fe4000f8e00ff */
[----:B------:R-:W-:Y:S01]  /*00d0*/  IMAD.MOV.U32 R7, RZ, RZ, R19 ;  /* 0x000000ffff077224 */ /* 0x000fe200078e0013 */
[----:B-1----:R3:W-:Y:S06]  /*00e0*/  STL [R1], R17 ;  /* 0x0000001101007387 */ /* 0x0027ec0000100800 */
[----:B------:R-:W-:-:S07]  /*00f0*/  LEPC R20, `(.L_x_11) ;  /* 0x000000001014794e */ /* 0x000fce0000000000 */
[----:B---34-:R-:W-:Y:S05]  /*0100*/  CALL.ABS.NOINC R8 ;  /* 0x0000000008007343 */ /* 0x018fea0003c00000 */
.L_x_11:
[----:B------:R-:W0:Y:S01]  /*0110*/  S2R R16, SR_CTAID.X ;  /* 0x0000000000107919 */ /* 0x000e220000002500 */
[----:B------:R-:W0:Y:S01]  /*0120*/  LDCU UR4, c[0x0][0x360] ;  /* 0x00006c00ff0477ac */ /* 0x000e220008000800 */
[----:B------:R-:W1:Y:S01]  /*0130*/  LDC.64 R2, c[0x4][R2] ;  /* 0x0100000002027b82 */ /* 0x000e620000000a00 */
[----:B------:R-:W-:Y:S01]  /*0140*/  MOV R6, R18 ;  /* 0x0000001200067202 */ /* 0x000fe20000000f00 */
[----:B------:R-:W-:Y:S02]  /*0150*/  IMAD.MOV.U32 R7, RZ, RZ, R19 ;  /* 0x000000ffff077224 */ /* 0x000fe400078e0013 */
[----:B0-----:R-:W-:Y:S01]  /*0160*/  IMAD R0, R16, UR4, R17 ;  /* 0x0000000410007c24 */ /* 0x001fe2000f8e0211 */
[----:B------:R0:W-:Y:S01]  /*0170*/  STL.64 [R1], R16 ;  /* 0x0000001001007387 */ /* 0x0001e20000100a00 */
[----:B------:R-:W2:Y:S03]  /*0180*/  LDCU.64 UR4, c[0x4][0x10] ;  /* 0x01000200ff0477ac */ /* 0x000ea60008000a00 */
[----:B------:R0:W-:Y:S01]  /*0190*/  STL [R1+0x8], R0 ;  /* 0x0000080001007387 */ /* 0x0001e20000100800 */
[----:B--2---:R-:W-:Y:S01]  /*01a0*/  MOV R4, UR4 ;  /* 0x0000000400047c02 */ /* 0x004fe20008000f00 */
[----:B01----:R-:W-:-:S07]  /*01b0*/  IMAD.U32 R5, RZ, RZ, UR5 ;  /* 0x00000005ff057e24 */ /* 0x003fce000f8e00ff */
[----:B------:R-:W-:-:S07]  /*01c0*/  LEPC R20, `(.L_x_12) ;  /* 0x000000001014794e */ /* 0x000fce0000000000 */
[----:B------:R-:W-:Y:S05]  /*01d0*/  CALL.ABS.NOINC R2 ;  /* 0x0000000002007343 */ /* 0x000fea0003c00000 */
.L_x_12:
[----:B------:R-:W-:Y:S05]  /*01e0*/  EXIT ;  /* 0x000000000000794d */ /* 0x000fea0003800000 */
.L_x_13:
        /* <DEDUP_REMOVED lines=9> */
.L_x_16:


//--------------------- .nv.global.init           --------------------------
	.section	.nv.global.init,"aw",@progbits
.nv.global.init:
	.type		$str$3,@object
	.size		$str$3,($str - $str$3)
$str$3:
        /*0000*/ 	.byte	0x25, 0x64, 0x20, 0x66, 0x72, 0x6f, 0x6d, 0x20, 0x47, 0x50, 0x55, 0x0a, 0x00
	.type		$str,@object
	.size		$str,($str$2 - $str)
$str:
        /*000d*/ 	.byte	0x48, 0x65, 0x6c, 0x6c, 0x6f, 0x20, 0x66, 0x72, 0x6f, 0x6d, 0x20, 0x47, 0x50, 0x55, 0x21, 0x20
        /*001d*/ 	.byte	0x25, 0x64, 0x20, 0x0a, 0x00
	.type		$str$2,@object
	.size		$str$2,($str$1 - $str$2)
$str$2:
        /*0022*/ 	.byte	0x68, 0x65, 0x6c, 0x6c, 0x6f, 0x20, 0x77, 0x61, 0x72, 0x70, 0x20, 0x74, 0x68, 0x69, 0x6e, 0x67
        /*0032*/ 	.byte	0x79, 0x20, 0x25, 0x64, 0x20, 0x25, 0x64, 0x0a, 0x00
	.type		$str$1,@object
	.size		$str$1,(.L_1 - $str$1)
$str$1:
        /*003b*/ 	.byte	0x68, 0x65, 0x6c, 0x6c, 0x6f, 0x20, 0x66, 0x72, 0x6f, 0x6d, 0x20, 0x62, 0x6c, 0x6f, 0x63, 0x6b
        /*004b*/ 	.byte	0x20, 0x25, 0x64, 0x20, 0x74, 0x68, 0x72, 0x65, 0x61, 0x64, 0x20, 0x25, 0x64, 0x20, 0x61, 0x6e
        /*005b*/ 	.byte	0x64, 0x20, 0x67, 0x6c, 0x6f, 0x62, 0x61, 0x6c, 0x20, 0x61, 0x64, 0x64, 0x72, 0x65, 0x73, 0x73
        /*006b*/ 	.byte	0x20, 0x25, 0x64, 0x0a, 0x00
.L_1:


//--------------------- .nv.shared.reserved.0     --------------------------
	.section	.nv.shared.reserved.0,"aw",@nobits
	.weak		__nv_reservedSMEM_offset_0_alias
	.size		__nv_reservedSMEM_offset_0_alias, 0, 64
	.other		__nv_reservedSMEM_offset_0_alias,@"STO_CUDA_RESERVED_SHARED STV_DEFAULT"
__nv_reservedSMEM_offset_0_alias:
	.zero		0
	.zero		64


//--------------------- .nv.constant0._Z10add_kernelPi --------------------------
	.section	.nv.constant0._Z10add_kernelPi,"a",@progbits
	.sectionflags	@""
	.align	4
.nv.constant0._Z10add_kernelPi:
	.zero		904


//--------------------- .nv.constant0._Z10warp_hellov --------------------------
	.section	.nv.constant0._Z10warp_hellov,"a",@progbits
	.sectionflags	@""
	.align	4
.nv.constant0._Z10warp_hellov:
	.zero		896


//--------------------- .nv.constant0._Z12hello_kernelv --------------------------
	.section	.nv.constant0._Z12hello_kernelv,"a",@progbits
	.sectionflags	@""
	.align	4
.nv.constant0._Z12hello_kernelv:
	.zero		896


//--------------------- SYMBOLS --------------------------

	.type		.nv.reservedSmem.offset0,@object
	.size		.nv.reservedSmem.offset0,0x4
	.type		vprintf,@function
